	.headerflags	@"EF_CUDA_TEXMODE_UNIFIED EF_CUDA_64BIT_ADDRESS EF_CUDA_ACCELERATORS EF_CUDA_SM90 EF_CUDA_VIRTUAL_SM(EF_CUDA_SM90)"
	.elftype	@"ET_EXEC"


//--------------------- .nv.info                  --------------------------
	.section	.nv.info,"",@"SHT_CUDA_INFO"
	.align	4


	//----- nvinfo : EIATTR_REGCOUNT
	.align		4
        /*0000*/ 	.byte	0x04, 0x2f
        /*0002*/ 	.short	(.L_1 - .L_0)
	.align		4
.L_0:
        /*0004*/ 	.word	index@(triton_poi_fused__to_copy_add_arange_clamp_mul_sub_19)
        /*0008*/ 	.word	0x0000000a


	//----- nvinfo : EIATTR_MIN_STACK_SIZE
	.align		4
.L_1:
        /*000c*/ 	.byte	0x04, 0x12
        /*000e*/ 	.short	(.L_3 - .L_2)
	.align		4
.L_2:
        /*0010*/ 	.word	index@(triton_poi_fused__to_copy_add_arange_clamp_mul_sub_19)
        /*0014*/ 	.word	0x00000000


	//----- nvinfo : EIATTR_FRAME_SIZE
	.align		4
.L_3:
        /*0018*/ 	.byte	0x04, 0x11
        /*001a*/ 	.short	(.L_5 - .L_4)
	.align		4
.L_4:
        /*001c*/ 	.word	index@(triton_poi_fused__to_copy_add_arange_clamp_mul_sub_19)
        /*0020*/ 	.word	0x00000000


	//----- nvinfo : EIATTR_MIN_STACK_SIZE
	.align		4
.L_5:
        /*0024*/ 	.byte	0x04, 0x12
        /*0026*/ 	.short	(.L_7 - .L_6)
	.align		4
.L_6:
        /*0028*/ 	.word	index@(triton_poi_fused__to_copy_add_arange_clamp_mul_sub_19)
        /*002c*/ 	.word	0x00000000
.L_7:


//--------------------- .nv.info.triton_poi_fused__to_copy_add_arange_clamp_mul_sub_19 --------------------------
	.section	.nv.info.triton_poi_fused__to_copy_add_arange_clamp_mul_sub_19,"",@"SHT_CUDA_INFO"
	.sectionflags	@""
	.align	4


	//----- nvinfo : EIATTR_CUDA_API_VERSION
	.align		4
        /*0000*/ 	.byte	0x04, 0x37
        /*0002*/ 	.short	(.L_9 - .L_8)
.L_8:
        /*0004*/ 	.word	0x0000007c


	//----- nvinfo : EIATTR_KPARAM_INFO
	.align		4
.L_9:
        /*0008*/ 	.byte	0x04, 0x17
        /*000a*/ 	.short	(.L_11 - .L_10)
.L_10:
        /*000c*/ 	.word	0x00000000
        /*0010*/ 	.short	0x0001
        /*0012*/ 	.short	0x0008
        /*0014*/ 	.byte	0x00, 0xf0, 0x11, 0x00


	//----- nvinfo : EIATTR_KPARAM_INFO
	.align		4
.L_11:
        /*0018*/ 	.byte	0x04, 0x17
        /*001a*/ 	.short	(.L_13 - .L_12)
.L_12:
        /*001c*/ 	.word	0x00000000
        /*0020*/ 	.short	0x0000
        /*0022*/ 	.short	0x0000
        /*0024*/ 	.byte	0x00, 0xf4, 0x21, 0x00


	//----- nvinfo : EIATTR_SPARSE_MMA_MASK
	.align		4
.L_13:
        /*0028*/ 	.byte	0x03, 0x50
        /*002a*/ 	.short	0x0000


	//----- nvinfo : EIATTR_MAXREG_COUNT
	.align		4
        /*002c*/ 	.byte	0x03, 0x1b
        /*002e*/ 	.short	0x00ff


	//----- nvinfo : EIATTR_EXIT_INSTR_OFFSETS
	.align		4
        /*0030*/ 	.byte	0x04, 0x1c
        /*0032*/ 	.short	(.L_15 - .L_14)


	//   ....[0]....
.L_14:
        /*0034*/ 	.word	0x00000110


	//   ....[1]....
        /*0038*/ 	.word	0x00000140


	//----- nvinfo : EIATTR_REQNTID
	.align		4
.L_15:
        /*003c*/ 	.byte	0x04, 0x10
        /*003e*/ 	.short	(.L_17 - .L_16)
.L_16:
        /*0040*/ 	.word	0x00000020
        /*0044*/ 	.word	0x00000001
        /*0048*/ 	.word	0x00000001


	//----- nvinfo : EIATTR_CBANK_PARAM_SIZE
	.align		4
.L_17:
        /*004c*/ 	.byte	0x03, 0x19
        /*004e*/ 	.short	0x000c


	//----- nvinfo : EIATTR_PARAM_CBANK
	.align		4
        /*0050*/ 	.byte	0x04, 0x0a
        /*0052*/ 	.short	(.L_19 - .L_18)
	.align		4
.L_18:
        /*0054*/ 	.word	index@(.nv.constant0.triton_poi_fused__to_copy_add_arange_clamp_mul_sub_19)
        /*0058*/ 	.short	0x0210
        /*005a*/ 	.short	0x000c


	//----- nvinfo : EIATTR_SW_WAR
	.align		4
.L_19:
        /*005c*/ 	.byte	0x04, 0x36
        /*005e*/ 	.short	(.L_21 - .L_20)
.L_20:
        /*0060*/ 	.word	0x00000008
.L_21:


//--------------------- .nv.callgraph             --------------------------
	.section	.nv.callgraph,"",@"SHT_CUDA_CALLGRAPH"
	.align	4
	.sectionentsize	8
	.align		4
        /*0000*/ 	.word	0x00000000
	.align		4
        /*0004*/ 	.word	0xffffffff
	.align		4
        /*0008*/ 	.word	0x00000000
	.align		4
        /*000c*/ 	.word	0xfffffffe
	.align		4
        /*0010*/ 	.word	0x00000000
	.align		4
        /*0014*/ 	.word	0xfffffffd
	.align		4
        /*0018*/ 	.word	0x00000000
	.align		4
        /*001c*/ 	.word	0xfffffffc


//--------------------- .text.triton_poi_fused__to_copy_add_arange_clamp_mul_sub_19 --------------------------
	.section	.text.triton_poi_fused__to_copy_add_arange_clamp_mul_sub_19,"ax",@progbits
	.align	128
        .global         triton_poi_fused__to_copy_add_arange_clamp_mul_sub_19
        .type           triton_poi_fused__to_copy_add_arange_clamp_mul_sub_19,@function
        .size           triton_poi_fused__to_copy_add_arange_clamp_mul_sub_19,(.L_x_1 - triton_poi_fused__to_copy_add_arange_clamp_mul_sub_19)
        .other          triton_poi_fused__to_copy_add_arange_clamp_mul_sub_19,@"STO_CUDA_ENTRY STV_DEFAULT"
triton_poi_fused__to_copy_add_arange_clamp_mul_sub_19:
.text.triton_poi_fused__to_copy_add_arange_clamp_mul_sub_19:
[----:B------:R-:W0:Y:S02]  /*0000*/  LDC R1, c[0x0][0x28] ;  /* 0x00000a00ff017b82 */ /* 0x000e240000000800 */
[----:B------:R-:W1:Y:S01]  /*0010*/  S2R R6, SR_TID.X ;  /* 0x0000000000067919 */ /* 0x000e620000002100 */
[----:B------:R-:W-:Y:S01]  /*0020*/  IMAD.MOV.U32 R3, RZ, RZ, 0x3ec00000 ;  /* 0x3ec00000ff037424 */ /* 0x000fe200078e00ff */
[----:B------:R-:W2:Y:S01]  /*0030*/  S2R R5, SR_CTAID.X ;  /* 0x0000000000057919 */ /* 0x000ea20000002500 */
[C---:B-1----:R-:W-:Y:S02]  /*0040*/  LOP3.LUT R0, R6.reuse, 0xf, RZ, 0xc0, !PT ;  /* 0x0000000f06007812 */ /* 0x042fe400078ec0ff */
[----:B------:R-:W-:-:S03]  /*0050*/  LOP3.LUT P0, RZ, R6, 0x10, RZ, 0xc0, !PT ;  /* 0x0000001006ff7812 */ /* 0x000fc6000780c0ff */
[----:B--2---:R-:W-:-:S05]  /*0060*/  IMAD R5, R5, 0x10, R0 ;  /* 0x0000001005057824 */ /* 0x004fca00078e0200 */
[----:B------:R-:W-:Y:S02]  /*0070*/  I2FP.F32.S32 R0, R5 ;  /* 0x0000000500007245 */ /* 0x000fe40000201400 */
[----:B------:R-:W-:-:S03]  /*0080*/  ISETP.LT.AND P0, PT, R5, 0x10, !P0 ;  /* 0x000000100500780c */ /* 0x000fc60004701270 */
[----:B------:R-:W-:-:S04]  /*0090*/  FADD R0, R0, 0.5 ;  /* 0x3f00000000007421 */ /* 0x000fc80000000000 */
[----:B------:R-:W-:Y:S02]  /*00a0*/  FFMA R0, R0, R3, -0.5 ;  /* 0xbf00000000007423 */ /* 0x000fe40000000003 */
[----:B------:R-:W1:Y:S03]  /*00b0*/  LDC.64 R2, c[0x0][0x210] ;  /* 0x00008400ff027b82 */ /* 0x000e660000000a00 */
[----:B------:R-:W-:-:S04]  /*00c0*/  FMNMX R0, RZ, R0, !PT ;  /* 0x00000000ff007209 */ /* 0x000fc80007800000 */
[----:B------:R-:W2:Y:S02]  /*00d0*/  F2I.TRUNC.NTZ R4, R0 ;  /* 0x0000000000047305 */ /* 0x000ea4000020f100 */
[----:B--2---:R-:W-:Y:S01]  /*00e0*/  I2FP.F32.S32 R7, R4 ;  /* 0x0000000400077245 */ /* 0x004fe20000201400 */
[----:B-1----:R-:W-:-:S04]  /*00f0*/  IMAD.WIDE R2, R5, 0x4, R2 ;  /* 0x0000000405027825 */ /* 0x002fc800078e0202 */
[----:B------:R-:W-:Y:S01]  /*0100*/  FADD.SAT R7, R0, -R7 ;  /* 0x8000000700077221 */ /* 0x000fe20000002000 */
[----:B------:R-:W-:Y:S06]  /*0110*/  @!P0 EXIT ;  /* 0x000000000000894d */ /* 0x000fec0003800000 */
[----:B------:R-:W-:Y:S02]  /*0120*/  ULDC.64 UR4, c[0x0][0x208] ;  /* 0x0000820000047ab9 */ /* 0x000fe40000000a00 */
[----:B------:R-:W-:Y:S01]  /*0130*/  STG.E desc[UR4][R2.64], R7 ;  /* 0x0000000702007986 */ /* 0x000fe2000c101904 */
[----:B------:R-:W-:Y:S05]  /*0140*/  EXIT ;  /* 0x000000000000794d */ /* 0x000fea0003800000 */
.L_x_0:
[----:B------:R-:W-:-:S00]  /*0150*/  BRA `(.L_x_0) ;  /* 0xfffffffc00fc7947 */ /* 0x000fc0000383ffff */
[----:B------:R-:W-:-:S00]  /*0160*/  NOP ;  /* 0x0000000000007918 */ /* 0x000fc00000000000 */
        /* <DEDUP_REMOVED lines=9> */
.L_x_1:


//--------------------- .nv.constant0.triton_poi_fused__to_copy_add_arange_clamp_mul_sub_19 --------------------------
	.section	.nv.constant0.triton_poi_fused__to_copy_add_arange_clamp_mul_sub_19,"a",@progbits
	.sectionflags	@""
	.align	4
.nv.constant0.triton_poi_fused__to_copy_add_arange_clamp_mul_sub_19:
	.zero		540
